//
// Generated by NVIDIA NVVM Compiler
//
// Compiler Build ID: CL-36424714
// Cuda compilation tools, release 13.0, V13.0.88
// Based on NVVM 20.0.0
//

.version 9.0
.target sm_100
.address_size 64

	// .globl	_Z18kernel_constant_scv
.extern .func  (.param .b32 func_retval0) vprintf
(
	.param .b64 vprintf_param_0,
	.param .b64 vprintf_param_1
)
;
.const .align 4 .u32 val = 1;
.global .align 1 .b8 $str[19] = {84, 104, 114, 101, 97, 100, 32, 37, 100, 44, 32, 118, 97, 108, 32, 37, 100, 10};

.visible .entry _Z18kernel_constant_scv()
{
	.local .align 8 .b8 	__local_depot0[8];
	.reg .b64 	%SP;
	.reg .b64 	%SPL;
	.reg .pred 	%p<2>;
	.reg .b32 	%r<9>;
	.reg .b64 	%rd<8>;

	mov.u64 	%SPL, __local_depot0;
	cvta.local.u64 	%SP, %SPL;
	mov.u32 	%r2, %tid.x;
	mov.u32 	%r3, %ntid.x;
	mov.u32 	%r4, %tid.y;
	mad.lo.s32 	%r1, %r3, %r4, %r2;
	setp.eq.s32 	%p1, %r1, 0;
	@%p1 bra 	$L__BB0_2;
	add.u64 	%rd1, %SP, 0;
	add.u64 	%rd2, %SPL, 0;
	ld.const.u32 	%r5, [val];
	st.local.v2.u32 	[%rd2], {%r1, %r5};
	mov.u64 	%rd3, $str;
	cvta.global.u64 	%rd4, %rd3;
	{ // callseq 0, 0
	.param .b64 param0;
	st.param.b64 	[param0], %rd4;
	.param .b64 param1;
	st.param.b64 	[param1], %rd1;
	.param .b32 retval0;
	call.uni (retval0), 
	vprintf, 
	(
	param0, 
	param1
	);
	ld.param.b32 	%r6, [retval0];
	} // callseq 0
	bra.uni 	$L__BB0_3;
$L__BB0_2:
	mov.u64 	%rd7, val;
	cvta.const.u64 	%rd5, %rd7;
	// begin inline asm
	// end inline asm
	mov.b32 	%r8, 42;
	st.u32 	[%rd5], %r8;
$L__BB0_3:
	ret;

}


// ===== COMPILED SASS (sm_100) =====

	.target	sm_100

	.elftype	@"ET_EXEC"


//--------------------- .note.nv.tkinfo           --------------------------
	.section	.note.nv.tkinfo,"",@"SHT_NOTE"
	.sectionflags	@"SHF_NOTE_NV_TKINFO"
	.tkinfo
        /*0018*/ 	.word	0x00000002
        /*0030*/ 	.string	""
        /*0030*/ 	.string	"ptxas"
        /*0030*/ 	.string	"Cuda compilation tools, release 13.0, V13.0.88"
        /*0030*/ 	.string	"Build cuda_13.0.r13.0/compiler.36424714_0"
        /*0030*/ 	.string	"-arch sm_100 -m 64 "



//--------------------- .note.nv.cuinfo           --------------------------
	.section	.note.nv.cuinfo,"",@"SHT_NOTE"
	.sectionflags	@"SHF_NOTE_NV_CUINFO"
        /*0018*/ 	.short	0x0002
        /*001a*/ 	.short	0x0064
        /*001c*/ 	.short	0x0082
	.zero		2


//--------------------- .nv.info                  --------------------------
	.section	.nv.info,"",@"SHT_CUDA_INFO"
	.align	4


	//----- nvinfo : EIATTR_REGCOUNT
	.align		4
        /*0000*/ 	.byte	0x04, 0x2f
        /*0002*/ 	.short	(.L_3 - .L_2)
	.align		4
.L_2:
        /*0004*/ 	.word	index@(_Z18kernel_constant_scv)
        /*0008*/ 	.word	0x00000018


	//----- nvinfo : EIATTR_FRAME_SIZE
	.align		4
.L_3:
        /*000c*/ 	.byte	0x04, 0x11
        /*000e*/ 	.short	(.L_5 - .L_4)
	.align		4
.L_4:
        /*0010*/ 	.word	index@(_Z18kernel_constant_scv)
        /*0014*/ 	.word	0x00000008


	//----- nvinfo : EIATTR_MIN_STACK_SIZE
	.align		4
.L_5:
        /*0018*/ 	.byte	0x04, 0x12
        /*001a*/ 	.short	(.L_7 - .L_6)
	.align		4
.L_6:
        /*001c*/ 	.word	index@(_Z18kernel_constant_scv)
        /*0020*/ 	.word	0x00000008
.L_7:


//--------------------- .nv.compat                --------------------------
	.section	.nv.compat,"",@"SHT_CUDA_COMPAT_INFO"
	.align	4
        /*0000*/ 	.byte	0x02, 0x09, 0x00, 0x00, 0x02, 0x02, 0x01, 0x00, 0x02, 0x05, 0x05, 0x00, 0x03, 0x07, 0x01, 0x01
        /*0010*/ 	.byte	0x02, 0x03, 0x00, 0x00, 0x02, 0x06, 0x01, 0x00, 0x04, 0x0b, 0x08, 0x00, 0x09, 0x00, 0x00, 0x00
        /*0020*/ 	.byte	0x00, 0x00, 0x00, 0x00


//--------------------- .nv.info._Z18kernel_constant_scv --------------------------
	.section	.nv.info._Z18kernel_constant_scv,"",@"SHT_CUDA_INFO"
	.sectionflags	@""
	.align	4


	//----- nvinfo : EIATTR_CUDA_API_VERSION
	.align		4
        /*0000*/ 	.byte	0x04, 0x37
        /*0002*/ 	.short	(.L_9 - .L_8)
.L_8:
        /*0004*/ 	.word	0x00000082


	//----- nvinfo : EIATTR_SPARSE_MMA_MASK
	.align		4
.L_9:
        /*0008*/ 	.byte	0x03, 0x50
        /*000a*/ 	.short	0x0000


	//----- nvinfo : EIATTR_MAXREG_COUNT
	.align		4
        /*000c*/ 	.byte	0x03, 0x1b
        /*000e*/ 	.short	0x00ff


	//----- nvinfo : EIATTR_EXTERNS
	.align		4
        /*0010*/ 	.byte	0x04, 0x0f
        /*0012*/ 	.short	(.L_11 - .L_10)


	//   ....[0]....
	.align		4
.L_10:
        /*0014*/ 	.word	index@(vprintf)


	//----- nvinfo : EIATTR_MERCURY_ISA_VERSION
	.align		4
.L_11:
        /*0018*/ 	.byte	0x03, 0x5f
        /*001a*/ 	.short	0x0101


	//----- nvinfo : EIATTR_VRC_CTA_INIT_COUNT
	.align		4
        /*001c*/ 	.byte	0x02, 0x4a
	.zero		1
	.zero		1


	//----- nvinfo : EIATTR_SYSCALL_OFFSETS
	.align		4
        /*0020*/ 	.byte	0x04, 0x46
        /*0022*/ 	.short	(.L_13 - .L_12)


	//   ....[0]....
.L_12:
        /*0024*/ 	.word	0x00000150


	//----- nvinfo : EIATTR_EXIT_INSTR_OFFSETS
	.align		4
.L_13:
        /*0028*/ 	.byte	0x04, 0x1c
        /*002a*/ 	.short	(.L_15 - .L_14)


	//   ....[0]....
.L_14:
        /*002c*/ 	.word	0x00000160


	//   ....[1]....
        /*0030*/ 	.word	0x000001a0


	//----- nvinfo : EIATTR_CRS_STACK_SIZE
	.align		4
.L_15:
        /*0034*/ 	.byte	0x04, 0x1e
        /*0036*/ 	.short	(.L_17 - .L_16)
.L_16:
        /*0038*/ 	.word	0x00000000


	//----- nvinfo : EIATTR_SW_WAR
	.align		4
.L_17:
        /*003c*/ 	.byte	0x04, 0x36
        /*003e*/ 	.short	(.L_19 - .L_18)
.L_18:
        /*0040*/ 	.word	0x00000008
.L_19:


//--------------------- .nv.callgraph             --------------------------
	.section	.nv.callgraph,"",@"SHT_CUDA_CALLGRAPH"
	.align	4
	.sectionentsize	8
	.align		4
        /*0000*/ 	.word	0x00000000
	.align		4
        /*0004*/ 	.word	0xffffffff
	.align		4
        /*0008*/ 	.word	index@(_Z18kernel_constant_scv)
	.align		4
        /*000c*/ 	.word	index@(vprintf)
	.align		4
        /*0010*/ 	.word	0x00000000
	.align		4
        /*0014*/ 	.word	0xfffffffe
	.align		4
        /*0018*/ 	.word	0x00000000
	.align		4
        /*001c*/ 	.word	0xfffffffd
	.align		4
        /*0020*/ 	.word	0x00000000
	.align		4
        /*0024*/ 	.word	0xfffffffc


//--------------------- .nv.constant4             --------------------------
	.section	.nv.constant4,"a",@progbits
	.align	8
	.align		8
.nv.constant4:
        /*0000*/ 	.dword	vprintf
	.align		8
        /*0008*/ 	.dword	$str


//--------------------- .nv.constant3             --------------------------
	.section	.nv.constant3,"a",@progbits
	.align	4
.nv.constant3:
	.type		val,@object
	.size		val,(.L_0 - val)
val:
        /*0000*/ 	.byte	0x01, 0x00, 0x00, 0x00
.L_0:


//--------------------- .text._Z18kernel_constant_scv --------------------------
	.section	.text._Z18kernel_constant_scv,"ax",@progbits
	.align	128
        .global         _Z18kernel_constant_scv
        .type           _Z18kernel_constant_scv,@function
        .size           _Z18kernel_constant_scv,(.L_x_3 - _Z18kernel_constant_scv)
        .other          _Z18kernel_constant_scv,@"STO_CUDA_ENTRY STV_DEFAULT"
_Z18kernel_constant_scv:
.text._Z18kernel_constant_scv:
[----:B------:R-:W0:Y:S01]  /*0000*/  LDC R1, c[0x0][0x37c] ;  /* 0x0000df00ff017b82 */ /* 0x000e220000000800 */
[----:B------:R-:W1:Y:S01]  /*0010*/  S2R R2, SR_TID.X ;  /* 0x0000000000027919 */ /* 0x000e620000002100 */
[----:B------:R-:W2:Y:S01]  /*0020*/  LDCU UR5, c[0x0][0x2fc] ;  /* 0x00005f80ff0577ac */ /* 0x000ea20008000800 */
[----:B0-----:R-:W-:Y:S01]  /*0030*/  VIADD R1, R1, 0xfffffff8 ;  /* 0xfffffff801017836 */ /* 0x001fe20000000000 */
[----:B------:R-:W1:Y:S01]  /*0040*/  S2R R3, SR_TID.Y ;  /* 0x0000000000037919 */ /* 0x000e620000002200 */
[----:B------:R-:W1:Y:S01]  /*0050*/  LDCU UR6, c[0x0][0x360] ;  /* 0x00006c00ff0677ac */ /* 0x000e620008000800 */
[----:B------:R-:W0:Y:S01]  /*0060*/  LDCU UR4, c[0x0][0x2f8] ;  /* 0x00005f00ff0477ac */ /* 0x000e220008000800 */
[----:B------:R-:W3:Y:S01]  /*0070*/  LDCU.64 UR36, c[0x0][0x358] ;  /* 0x00006b00ff2477ac */ /* 0x000ee20008000a00 */
[----:B0-----:R-:W-:-:S05]  /*0080*/  IADD3 R6, P1, PT, R1, UR4, RZ ;  /* 0x0000000401067c10 */ /* 0x001fca000ff3e0ff */
[----:B--2---:R-:W-:Y:S02]  /*0090*/  IMAD.X R7, RZ, RZ, UR5, P1 ;  /* 0x00000005ff077e24 */ /* 0x004fe400088e06ff */
[----:B-1----:R-:W-:-:S05]  /*00a0*/  IMAD R2, R3, UR6, R2 ;  /* 0x0000000603027c24 */ /* 0x002fca000f8e0202 */
[----:B------:R-:W-:-:S13]  /*00b0*/  ISETP.NE.AND P0, PT, R2, RZ, PT ;  /* 0x000000ff0200720c */ /* 0x000fda0003f05270 */
[----:B---3--:R-:W-:Y:S05]  /*00c0*/  @!P0 BRA `(.L_x_0) ;  /* 0x0000000000288947 */ /* 0x008fea0003800000 */
[----:B------:R-:W0:Y:S01]  /*00d0*/  LDC R3, c[0x3][RZ] ;  /* 0x00c00000ff037b82 */ /* 0x000e220000000800 */
[----:B------:R-:W-:Y:S01]  /*00e0*/  MOV R0, 0x0 ;  /* 0x0000000000007802 */ /* 0x000fe20000000f00 */
[----:B------:R-:W1:Y:S06]  /*00f0*/  LDCU.64 UR4, c[0x4][0x8] ;  /* 0x01000100ff0477ac */ /* 0x000e6c0008000a00 */
[----:B------:R2:W3:Y:S01]  /*0100*/  LDC.64 R8, c[0x4][R0] ;  /* 0x0100000000087b82 */ /* 0x0004e20000000a00 */
[----:B-1----:R-:W-:Y:S01]  /*0110*/  MOV R4, UR4 ;  /* 0x0000000400047c02 */ /* 0x002fe20008000f00 */
[----:B------:R-:W-:Y:S01]  /*0120*/  IMAD.U32 R5, RZ, RZ, UR5 ;  /* 0x00000005ff057e24 */ /* 0x000fe2000f8e00ff */
[----:B0-----:R2:W-:Y:S06]  /*0130*/  STL.64 [R1], R2 ;  /* 0x0000000201007387 */ /* 0x0015ec0000100a00 */
[----:B------:R-:W-:-:S07]  /*0140*/  LEPC R20, `(.L_x_1) ;  /* 0x000000001014794e */ /* 0x000fce0000000000 */
[----:B--23--:R-:W-:Y:S05]  /*0150*/  CALL.ABS.NOINC R8 ;  /* 0x0000000008007343 */ /* 0x00cfea0003c00000 */
.L_x_1:
[----:B------:R-:W-:Y:S05]  /*0160*/  EXIT ;  /* 0x000000000000794d */ /* 0x000fea0003800000 */
.L_x_0:
[----:B------:R-:W0:Y:S01]  /*0170*/  LDC.64 R2, c[0x0][0x120] ;  /* 0x00004800ff027b82 */ /* 0x000e220000000a00 */
[----:B------:R-:W-:-:S05]  /*0180*/  HFMA2 R5, -RZ, RZ, 0, 2.50339508056640625e-06 ;  /* 0x0000002aff057431 */ /* 0x000fca00000001ff */
[----:B0-----:R-:W-:Y:S01]  /*0190*/  ST.E desc[UR36][R2.64], R5 ;  /* 0x0000000502007985 */ /* 0x001fe2000c101924 */
[----:B------:R-:W-:Y:S05]  /*01a0*/  EXIT ;  /* 0x000000000000794d */ /* 0x000fea0003800000 */
.L_x_2:
[----:B------:R-:W-:-:S00]  /*01b0*/  BRA `(.L_x_2) ;  /* 0xfffffffc00fc7947 */ /* 0x000fc0000383ffff */
[----:B------:R-:W-:-:S00]  /*01c0*/  NOP ;  /* 0x0000000000007918 */ /* 0x000fc00000000000 */
        /* <DEDUP_REMOVED lines=11> */
.L_x_3:


//--------------------- .nv.global.init           --------------------------
	.section	.nv.global.init,"aw",@progbits
.nv.global.init:
	.type		$str,@object
	.size		$str,(.L_1 - $str)
$str:
        /*0000*/ 	.byte	0x54, 0x68, 0x72, 0x65, 0x61, 0x64, 0x20, 0x25, 0x64, 0x2c, 0x20, 0x76, 0x61, 0x6c, 0x20, 0x25
        /*0010*/ 	.byte	0x64, 0x0a, 0x00
.L_1:


//--------------------- .nv.shared.reserved.0     --------------------------
	.section	.nv.shared.reserved.0,"aw",@nobits
	.weak		__nv_reservedSMEM_offset_0_alias
	.size		__nv_reservedSMEM_offset_0_alias, 0, 64
	.other		__nv_reservedSMEM_offset_0_alias,@"STO_CUDA_RESERVED_SHARED STV_DEFAULT"
__nv_reservedSMEM_offset_0_alias:
	.zero		0
	.zero		64


//--------------------- .nv.constant0._Z18kernel_constant_scv --------------------------
	.section	.nv.constant0._Z18kernel_constant_scv,"a",@progbits
	.sectionflags	@""
	.align	4
.nv.constant0._Z18kernel_constant_scv:
	.zero		896


//--------------------- SYMBOLS --------------------------

	.type		.nv.reservedSmem.offset0,@object
	.size		.nv.reservedSmem.offset0,0x4
	.type		vprintf,@function
